//
// Generated by NVIDIA NVVM Compiler
//
// Compiler Build ID: CL-36424714
// Cuda compilation tools, release 13.0, V13.0.88
// Based on NVVM 20.0.0
//

.version 9.0
.target sm_100
.address_size 64

	// .globl	_Z5sumarPiS_S_

.visible .entry _Z5sumarPiS_S_(
	.param .u64 .ptr .align 1 _Z5sumarPiS_S__param_0,
	.param .u64 .ptr .align 1 _Z5sumarPiS_S__param_1,
	.param .u64 .ptr .align 1 _Z5sumarPiS_S__param_2
)
{
	.reg .b32 	%r<5>;
	.reg .b64 	%rd<11>;

	ld.param.u64 	%rd1, [_Z5sumarPiS_S__param_0];
	ld.param.u64 	%rd2, [_Z5sumarPiS_S__param_1];
	ld.param.u64 	%rd3, [_Z5sumarPiS_S__param_2];
	cvta.to.global.u64 	%rd4, %rd3;
	cvta.to.global.u64 	%rd5, %rd2;
	cvta.to.global.u64 	%rd6, %rd1;
	mov.u32 	%r1, %tid.x;
	mul.wide.u32 	%rd7, %r1, 4;
	add.s64 	%rd8, %rd6, %rd7;
	ld.global.u32 	%r2, [%rd8];
	add.s64 	%rd9, %rd5, %rd7;
	ld.global.u32 	%r3, [%rd9];
	add.s32 	%r4, %r3, %r2;
	add.s64 	%rd10, %rd4, %rd7;
	st.global.u32 	[%rd10], %r4;
	ret;

}


// ===== COMPILED SASS (sm_100) =====

	.target	sm_100

	.elftype	@"ET_EXEC"


//--------------------- .note.nv.tkinfo           --------------------------
	.section	.note.nv.tkinfo,"",@"SHT_NOTE"
	.sectionflags	@"SHF_NOTE_NV_TKINFO"
	.tkinfo
        /*0018*/ 	.word	0x00000002
        /*0030*/ 	.string	""
        /*0030*/ 	.string	"ptxas"
        /*0030*/ 	.string	"Cuda compilation tools, release 13.0, V13.0.88"
        /*0030*/ 	.string	"Build cuda_13.0.r13.0/compiler.36424714_0"
        /*0030*/ 	.string	"-arch sm_100 -m 64 "



//--------------------- .note.nv.cuinfo           --------------------------
	.section	.note.nv.cuinfo,"",@"SHT_NOTE"
	.sectionflags	@"SHF_NOTE_NV_CUINFO"
        /*0018*/ 	.short	0x0002
        /*001a*/ 	.short	0x0064
        /*001c*/ 	.short	0x0082
	.zero		2


//--------------------- .nv.info                  --------------------------
	.section	.nv.info,"",@"SHT_CUDA_INFO"
	.align	4


	//----- nvinfo : EIATTR_REGCOUNT
	.align		4
        /*0000*/ 	.byte	0x04, 0x2f
        /*0002*/ 	.short	(.L_1 - .L_0)
	.align		4
.L_0:
        /*0004*/ 	.word	index@(_Z5sumarPiS_S_)
        /*0008*/ 	.word	0x0000000c


	//----- nvinfo : EIATTR_FRAME_SIZE
	.align		4
.L_1:
        /*000c*/ 	.byte	0x04, 0x11
        /*000e*/ 	.short	(.L_3 - .L_2)
	.align		4
.L_2:
        /*0010*/ 	.word	index@(_Z5sumarPiS_S_)
        /*0014*/ 	.word	0x00000000


	//----- nvinfo : EIATTR_MIN_STACK_SIZE
	.align		4
.L_3:
        /*0018*/ 	.byte	0x04, 0x12
        /*001a*/ 	.short	(.L_5 - .L_4)
	.align		4
.L_4:
        /*001c*/ 	.word	index@(_Z5sumarPiS_S_)
        /*0020*/ 	.word	0x00000000
.L_5:


//--------------------- .nv.compat                --------------------------
	.section	.nv.compat,"",@"SHT_CUDA_COMPAT_INFO"
	.align	4
        /*0000*/ 	.byte	0x02, 0x09, 0x00, 0x00, 0x02, 0x02, 0x01, 0x00, 0x02, 0x05, 0x05, 0x00, 0x03, 0x07, 0x01, 0x01
        /*0010*/ 	.byte	0x02, 0x03, 0x00, 0x00, 0x02, 0x06, 0x01, 0x00, 0x04, 0x0b, 0x08, 0x00, 0x09, 0x00, 0x00, 0x00
        /*0020*/ 	.byte	0x00, 0x00, 0x00, 0x00


//--------------------- .nv.info._Z5sumarPiS_S_   --------------------------
	.section	.nv.info._Z5sumarPiS_S_,"",@"SHT_CUDA_INFO"
	.sectionflags	@""
	.align	4


	//----- nvinfo : EIATTR_CUDA_API_VERSION
	.align		4
        /*0000*/ 	.byte	0x04, 0x37
        /*0002*/ 	.short	(.L_7 - .L_6)
.L_6:
        /*0004*/ 	.word	0x00000082


	//----- nvinfo : EIATTR_KPARAM_INFO
	.align		4
.L_7:
        /*0008*/ 	.byte	0x04, 0x17
        /*000a*/ 	.short	(.L_9 - .L_8)
.L_8:
        /*000c*/ 	.word	0x00000000
        /*0010*/ 	.short	0x0002
        /*0012*/ 	.short	0x0010
        /*0014*/ 	.byte	0x00, 0xf5, 0x21, 0x00


	//----- nvinfo : EIATTR_KPARAM_INFO
	.align		4
.L_9:
        /*0018*/ 	.byte	0x04, 0x17
        /*001a*/ 	.short	(.L_11 - .L_10)
.L_10:
        /*001c*/ 	.word	0x00000000
        /*0020*/ 	.short	0x0001
        /*0022*/ 	.short	0x0008
        /*0024*/ 	.byte	0x00, 0xf5, 0x21, 0x00


	//----- nvinfo : EIATTR_KPARAM_INFO
	.align		4
.L_11:
        /*0028*/ 	.byte	0x04, 0x17
        /*002a*/ 	.short	(.L_13 - .L_12)
.L_12:
        /*002c*/ 	.word	0x00000000
        /*0030*/ 	.short	0x0000
        /*0032*/ 	.short	0x0000
        /*0034*/ 	.byte	0x00, 0xf5, 0x21, 0x00


	//----- nvinfo : EIATTR_SPARSE_MMA_MASK
	.align		4
.L_13:
        /*0038*/ 	.byte	0x03, 0x50
        /*003a*/ 	.short	0x0000


	//----- nvinfo : EIATTR_MAXREG_COUNT
	.align		4
        /*003c*/ 	.byte	0x03, 0x1b
        /*003e*/ 	.short	0x00ff


	//----- nvinfo : EIATTR_MERCURY_ISA_VERSION
	.align		4
        /*0040*/ 	.byte	0x03, 0x5f
        /*0042*/ 	.short	0x0101


	//----- nvinfo : EIATTR_VRC_CTA_INIT_COUNT
	.align		4
        /*0044*/ 	.byte	0x02, 0x4a
	.zero		1
	.zero		1


	//----- nvinfo : EIATTR_EXIT_INSTR_OFFSETS
	.align		4
        /*0048*/ 	.byte	0x04, 0x1c
        /*004a*/ 	.short	(.L_15 - .L_14)


	//   ....[0]....
.L_14:
        /*004c*/ 	.word	0x000000d0


	//----- nvinfo : EIATTR_CBANK_PARAM_SIZE
	.align		4
.L_15:
        /*0050*/ 	.byte	0x03, 0x19
        /*0052*/ 	.short	0x0018


	//----- nvinfo : EIATTR_PARAM_CBANK
	.align		4
        /*0054*/ 	.byte	0x04, 0x0a
        /*0056*/ 	.short	(.L_17 - .L_16)
	.align		4
.L_16:
        /*0058*/ 	.word	index@(.nv.constant0._Z5sumarPiS_S_)
        /*005c*/ 	.short	0x0380
        /*005e*/ 	.short	0x0018


	//----- nvinfo : EIATTR_SW_WAR
	.align		4
.L_17:
        /*0060*/ 	.byte	0x04, 0x36
        /*0062*/ 	.short	(.L_19 - .L_18)
.L_18:
        /*0064*/ 	.word	0x00000008
.L_19:


//--------------------- .nv.callgraph             --------------------------
	.section	.nv.callgraph,"",@"SHT_CUDA_CALLGRAPH"
	.align	4
	.sectionentsize	8
	.align		4
        /*0000*/ 	.word	0x00000000
	.align		4
        /*0004*/ 	.word	0xffffffff
	.align		4
        /*0008*/ 	.word	0x00000000
	.align		4
        /*000c*/ 	.word	0xfffffffe
	.align		4
        /*0010*/ 	.word	0x00000000
	.align		4
        /*0014*/ 	.word	0xfffffffd
	.align		4
        /*0018*/ 	.word	0x00000000
	.align		4
        /*001c*/ 	.word	0xfffffffc


//--------------------- .text._Z5sumarPiS_S_      --------------------------
	.section	.text._Z5sumarPiS_S_,"ax",@progbits
	.align	128
        .global         _Z5sumarPiS_S_
        .type           _Z5sumarPiS_S_,@function
        .size           _Z5sumarPiS_S_,(.L_x_1 - _Z5sumarPiS_S_)
        .other          _Z5sumarPiS_S_,@"STO_CUDA_ENTRY STV_DEFAULT"
_Z5sumarPiS_S_:
.text._Z5sumarPiS_S_:
[----:B------:R-:W-:Y:S01]  /*0000*/  LDC R1, c[0x0][0x37c] ;  /* 0x0000df00ff017b82 */ /* 0x000fe20000000800 */
[----:B------:R-:W0:Y:S07]  /*0010*/  S2R R9, SR_TID.X ;  /* 0x0000000000097919 */ /* 0x000e2e0000002100 */
[----:B------:R-:W0:Y:S01]  /*0020*/  LDC.64 R2, c[0x0][0x380] ;  /* 0x0000e000ff027b82 */ /* 0x000e220000000a00 */
[----:B------:R-:W1:Y:S07]  /*0030*/  LDCU.64 UR4, c[0x0][0x358] ;  /* 0x00006b00ff0477ac */ /* 0x000e6e0008000a00 */
[----:B------:R-:W2:Y:S08]  /*0040*/  LDC.64 R4, c[0x0][0x388] ;  /* 0x0000e200ff047b82 */ /* 0x000eb00000000a00 */
[----:B------:R-:W3:Y:S01]  /*0050*/  LDC.64 R6, c[0x0][0x390] ;  /* 0x0000e400ff067b82 */ /* 0x000ee20000000a00 */
[----:B0-----:R-:W-:-:S04]  /*0060*/  IMAD.WIDE.U32 R2, R9, 0x4, R2 ;  /* 0x0000000409027825 */ /* 0x001fc800078e0002 */
[C---:B--2---:R-:W-:Y:S02]  /*0070*/  IMAD.WIDE.U32 R4, R9.reuse, 0x4, R4 ;  /* 0x0000000409047825 */ /* 0x044fe400078e0004 */
[----:B-1----:R-:W2:Y:S04]  /*0080*/  LDG.E R2, desc[UR4][R2.64] ;  /* 0x0000000402027981 */ /* 0x002ea8000c1e1900 */
[----:B------:R-:W2:Y:S01]  /*0090*/  LDG.E R5, desc[UR4][R4.64] ;  /* 0x0000000404057981 */ /* 0x000ea2000c1e1900 */
[----:B---3--:R-:W-:Y:S01]  /*00a0*/  IMAD.WIDE.U32 R6, R9, 0x4, R6 ;  /* 0x0000000409067825 */ /* 0x008fe200078e0006 */
[----:B--2---:R-:W-:-:S05]  /*00b0*/  IADD3 R9, PT, PT, R2, R5, RZ ;  /* 0x0000000502097210 */ /* 0x004fca0007ffe0ff */
[----:B------:R-:W-:Y:S01]  /*00c0*/  STG.E desc[UR4][R6.64], R9 ;  /* 0x0000000906007986 */ /* 0x000fe2000c101904 */
[----:B------:R-:W-:Y:S05]  /*00d0*/  EXIT ;  /* 0x000000000000794d */ /* 0x000fea0003800000 */
.L_x_0:
[----:B------:R-:W-:-:S00]  /*00e0*/  BRA `(.L_x_0) ;  /* 0xfffffffc00fc7947 */ /* 0x000fc0000383ffff */
[----:B------:R-:W-:-:S00]  /*00f0*/  NOP ;  /* 0x0000000000007918 */ /* 0x000fc00000000000 */
        /* <DEDUP_REMOVED lines=8> */
.L_x_1:


//--------------------- .nv.shared.reserved.0     --------------------------
	.section	.nv.shared.reserved.0,"aw",@nobits
	.weak		__nv_reservedSMEM_offset_0_alias
	.size		__nv_reservedSMEM_offset_0_alias, 0, 64
	.other		__nv_reservedSMEM_offset_0_alias,@"STO_CUDA_RESERVED_SHARED STV_DEFAULT"
__nv_reservedSMEM_offset_0_alias:
	.zero		0
	.zero		64


//--------------------- .nv.constant0._Z5sumarPiS_S_ --------------------------
	.section	.nv.constant0._Z5sumarPiS_S_,"a",@progbits
	.sectionflags	@""
	.align	4
.nv.constant0._Z5sumarPiS_S_:
	.zero		920


//--------------------- SYMBOLS --------------------------

	.type		.nv.reservedSmem.offset0,@object
	.size		.nv.reservedSmem.offset0,0x4
